//
// Generated by NVIDIA NVVM Compiler
//
// Compiler Build ID: CL-36424714
// Cuda compilation tools, release 13.0, V13.0.88
// Based on NVVM 20.0.0
//

.version 9.0
.target sm_100
.address_size 64

	// .globl	_Z11check_arrayPiS_S_mi
// _ZZ13scan_kernel_1PKiPiiS1_E13shared_buffer has been demoted
// _ZZ13scan_kernel_2PiE13shared_buffer has been demoted
// _ZZ13scan_kernel_3PiiPKiE13shared_offset has been demoted

.visible .entry _Z11check_arrayPiS_S_mi(
	.param .u64 .ptr .align 1 _Z11check_arrayPiS_S_mi_param_0,
	.param .u64 .ptr .align 1 _Z11check_arrayPiS_S_mi_param_1,
	.param .u64 .ptr .align 1 _Z11check_arrayPiS_S_mi_param_2,
	.param .u64 _Z11check_arrayPiS_S_mi_param_3,
	.param .u32 _Z11check_arrayPiS_S_mi_param_4
)
{
	.reg .pred 	%p<5>;
	.reg .b32 	%r<12>;
	.reg .b64 	%rd<17>;

	ld.param.u64 	%rd8, [_Z11check_arrayPiS_S_mi_param_0];
	ld.param.u64 	%rd9, [_Z11check_arrayPiS_S_mi_param_1];
	ld.param.u64 	%rd10, [_Z11check_arrayPiS_S_mi_param_2];
	ld.param.u64 	%rd11, [_Z11check_arrayPiS_S_mi_param_3];
	ld.param.u32 	%r2, [_Z11check_arrayPiS_S_mi_param_4];
	mov.u32 	%r3, %ctaid.x;
	mov.u32 	%r1, %ntid.x;
	mov.u32 	%r4, %tid.x;
	mad.lo.s32 	%r5, %r3, %r1, %r4;
	cvt.s64.s32 	%rd16, %r5;
	setp.le.u64 	%p1, %rd11, %rd16;
	@%p1 bra 	$L__BB0_3;
	mov.u32 	%r6, %nctaid.x;
	mul.lo.s32 	%r7, %r1, %r6;
	cvt.s64.s32 	%rd2, %r7;
	cvta.to.global.u64 	%rd3, %rd8;
	cvta.to.global.u64 	%rd4, %rd9;
	cvta.to.global.u64 	%rd5, %rd10;
$L__BB0_2:
	shl.b64 	%rd12, %rd16, 2;
	add.s64 	%rd13, %rd3, %rd12;
	ld.global.u32 	%r8, [%rd13];
	setp.le.s32 	%p2, %r8, %r2;
	selp.u32 	%r9, 1, 0, %p2;
	add.s64 	%rd14, %rd4, %rd12;
	st.global.u32 	[%rd14], %r9;
	ld.global.u32 	%r10, [%rd13];
	setp.gt.s32 	%p3, %r10, %r2;
	selp.u32 	%r11, 1, 0, %p3;
	add.s64 	%rd15, %rd5, %rd12;
	st.global.u32 	[%rd15], %r11;
	add.s64 	%rd16, %rd16, %rd2;
	setp.lt.u64 	%p4, %rd16, %rd11;
	@%p4 bra 	$L__BB0_2;
$L__BB0_3:
	ret;

}
	// .globl	_Z13scan_kernel_1PKiPiiS1_
.visible .entry _Z13scan_kernel_1PKiPiiS1_(
	.param .u64 .ptr .align 1 _Z13scan_kernel_1PKiPiiS1__param_0,
	.param .u64 .ptr .align 1 _Z13scan_kernel_1PKiPiiS1__param_1,
	.param .u32 _Z13scan_kernel_1PKiPiiS1__param_2,
	.param .u64 .ptr .align 1 _Z13scan_kernel_1PKiPiiS1__param_3
)
{
	.reg .pred 	%p<10>;
	.reg .b32 	%r<49>;
	.reg .b64 	%rd<13>;
	.reg .b64 	%fd<12>;
	// demoted variable
	.shared .align 8 .b8 _ZZ13scan_kernel_1PKiPiiS1_E13shared_buffer[2048];
	ld.param.u64 	%rd3, [_Z13scan_kernel_1PKiPiiS1__param_0];
	ld.param.u64 	%rd4, [_Z13scan_kernel_1PKiPiiS1__param_1];
	ld.param.u32 	%r21, [_Z13scan_kernel_1PKiPiiS1__param_2];
	ld.param.u64 	%rd5, [_Z13scan_kernel_1PKiPiiS1__param_3];
	add.s32 	%r23, %r21, -1;
	mov.u32 	%r24, %nctaid.x;
	mov.u32 	%r1, %ntid.x;
	mul.lo.s32 	%r25, %r24, %r1;
	div.u32 	%r26, %r23, %r25;
	mad.lo.s32 	%r27, %r1, %r26, %r1;
	mov.u32 	%r2, %ctaid.x;
	mul.lo.s32 	%r28, %r27, %r2;
	add.s32 	%r3, %r28, %r27;
	mov.u32 	%r4, %tid.x;
	add.s32 	%r41, %r28, %r4;
	setp.ge.u32 	%p1, %r41, %r3;
	mov.b32 	%r48, 0;
	@%p1 bra 	$L__BB1_14;
	shl.b32 	%r30, %r4, 3;
	mov.u32 	%r31, _ZZ13scan_kernel_1PKiPiiS1_E13shared_buffer;
	add.s32 	%r6, %r31, %r30;
	shl.b32 	%r32, %r1, 3;
	add.s32 	%r7, %r31, %r32;
	cvta.to.global.u64 	%rd1, %rd3;
	cvta.to.global.u64 	%rd2, %rd4;
	mov.b32 	%r48, 0;
$L__BB1_2:
	setp.ge.u32 	%p2, %r41, %r21;
	mov.b32 	%r46, 0;
	@%p2 bra 	$L__BB1_4;
	mul.wide.u32 	%rd6, %r41, 4;
	add.s64 	%rd7, %rd1, %rd6;
	ld.global.u32 	%r46, [%rd7];
$L__BB1_4:
	setp.lt.u32 	%p3, %r1, 2;
	@%p3 bra 	$L__BB1_9;
	mov.b32 	%r44, 1;
$L__BB1_6:
	bar.sync 	0;
	cvt.rn.f64.s32 	%fd1, %r46;
	st.shared.f64 	[%r6], %fd1;
	bar.sync 	0;
	setp.lt.u32 	%p4, %r4, %r44;
	@%p4 bra 	$L__BB1_8;
	sub.s32 	%r35, %r4, %r44;
	shl.b32 	%r36, %r35, 3;
	add.s32 	%r38, %r31, %r36;
	ld.shared.f64 	%fd4, [%r38];
	add.f64 	%fd5, %fd4, %fd1;
	cvt.rzi.s32.f64 	%r46, %fd5;
$L__BB1_8:
	shl.b32 	%r44, %r44, 1;
	setp.lt.u32 	%p5, %r44, %r1;
	@%p5 bra 	$L__BB1_6;
$L__BB1_9:
	setp.eq.s32 	%p6, %r4, 0;
	bar.sync 	0;
	cvt.rn.f64.s32 	%fd7, %r46;
	st.shared.f64 	[%r6], %fd7;
	bar.sync 	0;
	mov.f64 	%fd11, 0d0000000000000000;
	@%p6 bra 	$L__BB1_11;
	ld.shared.f64 	%fd11, [%r6+-8];
$L__BB1_11:
	setp.ge.u32 	%p7, %r41, %r21;
	@%p7 bra 	$L__BB1_13;
	cvt.rzi.s32.f64 	%r39, %fd11;
	add.s32 	%r40, %r39, %r48;
	mul.wide.u32 	%rd8, %r41, 4;
	add.s64 	%rd9, %rd2, %rd8;
	st.global.u32 	[%rd9], %r40;
$L__BB1_13:
	ld.shared.f64 	%fd8, [%r7+-8];
	cvt.rn.f64.u32 	%fd9, %r48;
	add.f64 	%fd10, %fd8, %fd9;
	cvt.rzi.u32.f64 	%r48, %fd10;
	add.s32 	%r41, %r41, %r1;
	setp.lt.u32 	%p8, %r41, %r3;
	@%p8 bra 	$L__BB1_2;
$L__BB1_14:
	setp.ne.s32 	%p9, %r4, 0;
	@%p9 bra 	$L__BB1_16;
	cvta.to.global.u64 	%rd10, %rd5;
	mul.wide.u32 	%rd11, %r2, 4;
	add.s64 	%rd12, %rd10, %rd11;
	st.global.u32 	[%rd12], %r48;
$L__BB1_16:
	ret;

}
	// .globl	_Z13scan_kernel_2Pi
.visible .entry _Z13scan_kernel_2Pi(
	.param .u64 .ptr .align 1 _Z13scan_kernel_2Pi_param_0
)
{
	.reg .pred 	%p<5>;
	.reg .b32 	%r<22>;
	.reg .b64 	%rd<5>;
	.reg .b64 	%fd<10>;
	// demoted variable
	.shared .align 4 .b8 _ZZ13scan_kernel_2PiE13shared_buffer[1024];
	ld.param.u64 	%rd2, [_Z13scan_kernel_2Pi_param_0];
	cvta.to.global.u64 	%rd3, %rd2;
	mov.u32 	%r1, %tid.x;
	mul.wide.u32 	%rd4, %r1, 4;
	add.s64 	%rd1, %rd3, %rd4;
	ld.global.u32 	%r8, [%rd1];
	cvt.rn.f64.s32 	%fd8, %r8;
	mov.u32 	%r2, %ntid.x;
	setp.lt.u32 	%p1, %r2, 2;
	shl.b32 	%r9, %r1, 2;
	mov.u32 	%r10, _ZZ13scan_kernel_2PiE13shared_buffer;
	add.s32 	%r3, %r10, %r9;
	@%p1 bra 	$L__BB2_5;
	mov.b32 	%r20, 1;
$L__BB2_2:
	bar.sync 	0;
	cvt.rzi.s32.f64 	%r12, %fd8;
	st.shared.u32 	[%r3], %r12;
	bar.sync 	0;
	setp.lt.u32 	%p2, %r1, %r20;
	@%p2 bra 	$L__BB2_4;
	sub.s32 	%r13, %r1, %r20;
	shl.b32 	%r14, %r13, 2;
	add.s32 	%r16, %r10, %r14;
	ld.shared.u32 	%r17, [%r16];
	cvt.rn.f64.s32 	%fd6, %r17;
	add.f64 	%fd8, %fd8, %fd6;
$L__BB2_4:
	shl.b32 	%r20, %r20, 1;
	setp.lt.u32 	%p3, %r20, %r2;
	@%p3 bra 	$L__BB2_2;
$L__BB2_5:
	bar.sync 	0;
	cvt.rzi.s32.f64 	%r19, %fd8;
	st.shared.u32 	[%r3], %r19;
	bar.sync 	0;
	setp.eq.s32 	%p4, %r1, 0;
	mov.b32 	%r21, 0;
	@%p4 bra 	$L__BB2_7;
	ld.shared.u32 	%r21, [%r3+-4];
$L__BB2_7:
	st.global.u32 	[%rd1], %r21;
	ret;

}
	// .globl	_Z13scan_kernel_3PiiPKi
.visible .entry _Z13scan_kernel_3PiiPKi(
	.param .u64 .ptr .align 1 _Z13scan_kernel_3PiiPKi_param_0,
	.param .u32 _Z13scan_kernel_3PiiPKi_param_1,
	.param .u64 .ptr .align 1 _Z13scan_kernel_3PiiPKi_param_2
)
{
	.reg .pred 	%p<5>;
	.reg .b32 	%r<20>;
	.reg .b64 	%rd<9>;
	// demoted variable
	.shared .align 4 .u32 _ZZ13scan_kernel_3PiiPKiE13shared_offset;
	ld.param.u64 	%rd2, [_Z13scan_kernel_3PiiPKi_param_0];
	ld.param.u32 	%r10, [_Z13scan_kernel_3PiiPKi_param_1];
	ld.param.u64 	%rd3, [_Z13scan_kernel_3PiiPKi_param_2];
	add.s32 	%r11, %r10, -1;
	mov.u32 	%r12, %nctaid.x;
	mov.u32 	%r1, %ntid.x;
	mul.lo.s32 	%r13, %r12, %r1;
	div.u32 	%r14, %r11, %r13;
	mad.lo.s32 	%r15, %r1, %r14, %r1;
	mov.u32 	%r2, %ctaid.x;
	mul.lo.s32 	%r3, %r15, %r2;
	add.s32 	%r4, %r3, %r15;
	mov.u32 	%r5, %tid.x;
	setp.ne.s32 	%p1, %r5, 0;
	@%p1 bra 	$L__BB3_2;
	cvta.to.global.u64 	%rd4, %rd3;
	mul.wide.u32 	%rd5, %r2, 4;
	add.s64 	%rd6, %rd4, %rd5;
	ld.global.u32 	%r16, [%rd6];
	st.shared.u32 	[_ZZ13scan_kernel_3PiiPKiE13shared_offset], %r16;
$L__BB3_2:
	bar.sync 	0;
	add.s32 	%r19, %r3, %r5;
	setp.ge.u32 	%p2, %r19, %r4;
	@%p2 bra 	$L__BB3_7;
	ld.shared.u32 	%r7, [_ZZ13scan_kernel_3PiiPKiE13shared_offset];
	cvta.to.global.u64 	%rd1, %rd2;
$L__BB3_4:
	setp.ge.u32 	%p3, %r19, %r10;
	@%p3 bra 	$L__BB3_6;
	mul.wide.u32 	%rd7, %r19, 4;
	add.s64 	%rd8, %rd1, %rd7;
	ld.global.u32 	%r17, [%rd8];
	add.s32 	%r18, %r17, %r7;
	st.global.u32 	[%rd8], %r18;
$L__BB3_6:
	add.s32 	%r19, %r19, %r1;
	setp.lt.u32 	%p4, %r19, %r4;
	@%p4 bra 	$L__BB3_4;
$L__BB3_7:
	ret;

}


// ===== COMPILED SASS (sm_100) =====

	.target	sm_100

	.elftype	@"ET_EXEC"


//--------------------- .note.nv.tkinfo           --------------------------
	.section	.note.nv.tkinfo,"",@"SHT_NOTE"
	.sectionflags	@"SHF_NOTE_NV_TKINFO"
	.tkinfo
        /*0018*/ 	.word	0x00000002
        /*0030*/ 	.string	""
        /*0030*/ 	.string	"ptxas"
        /*0030*/ 	.string	"Cuda compilation tools, release 13.0, V13.0.88"
        /*0030*/ 	.string	"Build cuda_13.0.r13.0/compiler.36424714_0"
        /*0030*/ 	.string	"-arch sm_100 -m 64 "



//--------------------- .note.nv.cuinfo           --------------------------
	.section	.note.nv.cuinfo,"",@"SHT_NOTE"
	.sectionflags	@"SHF_NOTE_NV_CUINFO"
        /*0018*/ 	.short	0x0002
        /*001a*/ 	.short	0x0064
        /*001c*/ 	.short	0x0082
	.zero		2


//--------------------- .nv.info                  --------------------------
	.section	.nv.info,"",@"SHT_CUDA_INFO"
	.align	4


	//----- nvinfo : EIATTR_REGCOUNT
	.align		4
        /*0000*/ 	.byte	0x04, 0x2f
        /*0002*/ 	.short	(.L_1 - .L_0)
	.align		4
.L_0:
        /*0004*/ 	.word	index@(_Z11check_arrayPiS_S_mi)
        /*0008*/ 	.word	0x00000010


	//----- nvinfo : EIATTR_FRAME_SIZE
	.align		4
.L_1:
        /*000c*/ 	.byte	0x04, 0x11
        /*000e*/ 	.short	(.L_3 - .L_2)
	.align		4
.L_2:
        /*0010*/ 	.word	index@(_Z11check_arrayPiS_S_mi)
        /*0014*/ 	.word	0x00000000


	//----- nvinfo : EIATTR_REGCOUNT
	.align		4
.L_3:
        /*0018*/ 	.byte	0x04, 0x2f
        /*001a*/ 	.short	(.L_5 - .L_4)
	.align		4
.L_4:
        /*001c*/ 	.word	index@(_Z13scan_kernel_1PKiPiiS1_)
        /*0020*/ 	.word	0x00000018


	//----- nvinfo : EIATTR_FRAME_SIZE
	.align		4
.L_5:
        /*0024*/ 	.byte	0x04, 0x11
        /*0026*/ 	.short	(.L_7 - .L_6)
	.align		4
.L_6:
        /*0028*/ 	.word	index@(_Z13scan_kernel_1PKiPiiS1_)
        /*002c*/ 	.word	0x00000000


	//----- nvinfo : EIATTR_REGCOUNT
	.align		4
.L_7:
        /*0030*/ 	.byte	0x04, 0x2f
        /*0032*/ 	.short	(.L_9 - .L_8)
	.align		4
.L_8:
        /*0034*/ 	.word	index@(_Z13scan_kernel_2Pi)
        /*0038*/ 	.word	0x0000000e


	//----- nvinfo : EIATTR_FRAME_SIZE
	.align		4
.L_9:
        /*003c*/ 	.byte	0x04, 0x11
        /*003e*/ 	.short	(.L_11 - .L_10)
	.align		4
.L_10:
        /*0040*/ 	.word	index@(_Z13scan_kernel_2Pi)
        /*0044*/ 	.word	0x00000000


	//----- nvinfo : EIATTR_REGCOUNT
	.align		4
.L_11:
        /*0048*/ 	.byte	0x04, 0x2f
        /*004a*/ 	.short	(.L_13 - .L_12)
	.align		4
.L_12:
        /*004c*/ 	.word	index@(_Z13scan_kernel_3PiiPKi)
        /*0050*/ 	.word	0x00000010


	//----- nvinfo : EIATTR_FRAME_SIZE
	.align		4
.L_13:
        /*0054*/ 	.byte	0x04, 0x11
        /*0056*/ 	.short	(.L_15 - .L_14)
	.align		4
.L_14:
        /*0058*/ 	.word	index@(_Z13scan_kernel_3PiiPKi)
        /*005c*/ 	.word	0x00000000


	//----- nvinfo : EIATTR_MIN_STACK_SIZE
	.align		4
.L_15:
        /*0060*/ 	.byte	0x04, 0x12
        /*0062*/ 	.short	(.L_17 - .L_16)
	.align		4
.L_16:
        /*0064*/ 	.word	index@(_Z13scan_kernel_3PiiPKi)
        /*0068*/ 	.word	0x00000000


	//----- nvinfo : EIATTR_MIN_STACK_SIZE
	.align		4
.L_17:
        /*006c*/ 	.byte	0x04, 0x12
        /*006e*/ 	.short	(.L_19 - .L_18)
	.align		4
.L_18:
        /*0070*/ 	.word	index@(_Z13scan_kernel_2Pi)
        /*0074*/ 	.word	0x00000000


	//----- nvinfo : EIATTR_MIN_STACK_SIZE
	.align		4
.L_19:
        /*0078*/ 	.byte	0x04, 0x12
        /*007a*/ 	.short	(.L_21 - .L_20)
	.align		4
.L_20:
        /*007c*/ 	.word	index@(_Z13scan_kernel_1PKiPiiS1_)
        /*0080*/ 	.word	0x00000000


	//----- nvinfo : EIATTR_MIN_STACK_SIZE
	.align		4
.L_21:
        /*0084*/ 	.byte	0x04, 0x12
        /*0086*/ 	.short	(.L_23 - .L_22)
	.align		4
.L_22:
        /*0088*/ 	.word	index@(_Z11check_arrayPiS_S_mi)
        /*008c*/ 	.word	0x00000000
.L_23:


//--------------------- .nv.compat                --------------------------
	.section	.nv.compat,"",@"SHT_CUDA_COMPAT_INFO"
	.align	4
        /*0000*/ 	.byte	0x02, 0x09, 0x00, 0x00, 0x02, 0x02, 0x01, 0x00, 0x02, 0x05, 0x05, 0x00, 0x03, 0x07, 0x01, 0x01
        /*0010*/ 	.byte	0x02, 0x03, 0x00, 0x00, 0x02, 0x06, 0x01, 0x00, 0x04, 0x0b, 0x08, 0x00, 0x01, 0x00, 0x00, 0x00
        /*0020*/ 	.byte	0x00, 0x00, 0x00, 0x00


//--------------------- .nv.info._Z13scan_kernel_3PiiPKi --------------------------
	.section	.nv.info._Z13scan_kernel_3PiiPKi,"",@"SHT_CUDA_INFO"
	.sectionflags	@""
	.align	4


	//----- nvinfo : EIATTR_CUDA_API_VERSION
	.align		4
        /*0000*/ 	.byte	0x04, 0x37
        /*0002*/ 	.short	(.L_25 - .L_24)
.L_24:
        /*0004*/ 	.word	0x00000082


	//----- nvinfo : EIATTR_KPARAM_INFO
	.align		4
.L_25:
        /*0008*/ 	.byte	0x04, 0x17
        /*000a*/ 	.short	(.L_27 - .L_26)
.L_26:
        /*000c*/ 	.word	0x00000000
        /*0010*/ 	.short	0x0002
        /*0012*/ 	.short	0x0010
        /*0014*/ 	.byte	0x00, 0xf5, 0x21, 0x00


	//----- nvinfo : EIATTR_KPARAM_INFO
	.align		4
.L_27:
        /*0018*/ 	.byte	0x04, 0x17
        /*001a*/ 	.short	(.L_29 - .L_28)
.L_28:
        /*001c*/ 	.word	0x00000000
        /*0020*/ 	.short	0x0001
        /*0022*/ 	.short	0x0008
        /*0024*/ 	.byte	0x00, 0xf0, 0x11, 0x00


	//----- nvinfo : EIATTR_KPARAM_INFO
	.align		4
.L_29:
        /*0028*/ 	.byte	0x04, 0x17
        /*002a*/ 	.short	(.L_31 - .L_30)
.L_30:
        /*002c*/ 	.word	0x00000000
        /*0030*/ 	.short	0x0000
        /*0032*/ 	.short	0x0000
        /*0034*/ 	.byte	0x00, 0xf5, 0x21, 0x00


	//----- nvinfo : EIATTR_SPARSE_MMA_MASK
	.align		4
.L_31:
        /*0038*/ 	.byte	0x03, 0x50
        /*003a*/ 	.short	0x0000


	//----- nvinfo : EIATTR_MAXREG_COUNT
	.align		4
        /*003c*/ 	.byte	0x03, 0x1b
        /*003e*/ 	.short	0x00ff


	//----- nvinfo : EIATTR_NUM_BARRIERS
	.align		4
        /*0040*/ 	.byte	0x02, 0x4c
        /*0042*/ 	.byte	0x01
	.zero		1


	//----- nvinfo : EIATTR_MERCURY_ISA_VERSION
	.align		4
        /*0044*/ 	.byte	0x03, 0x5f
        /*0046*/ 	.short	0x0101


	//----- nvinfo : EIATTR_VRC_CTA_INIT_COUNT
	.align		4
        /*0048*/ 	.byte	0x02, 0x4a
	.zero		1
	.zero		1


	//----- nvinfo : EIATTR_EXIT_INSTR_OFFSETS
	.align		4
        /*004c*/ 	.byte	0x04, 0x1c
        /*004e*/ 	.short	(.L_33 - .L_32)


	//   ....[0]....
.L_32:
        /*0050*/ 	.word	0x00000290


	//   ....[1]....
        /*0054*/ 	.word	0x000003b0


	//----- nvinfo : EIATTR_CRS_STACK_SIZE
	.align		4
.L_33:
        /*0058*/ 	.byte	0x04, 0x1e
        /*005a*/ 	.short	(.L_35 - .L_34)
.L_34:
        /*005c*/ 	.word	0x00000000


	//----- nvinfo : EIATTR_CBANK_PARAM_SIZE
	.align		4
.L_35:
        /*0060*/ 	.byte	0x03, 0x19
        /*0062*/ 	.short	0x0018


	//----- nvinfo : EIATTR_PARAM_CBANK
	.align		4
        /*0064*/ 	.byte	0x04, 0x0a
        /*0066*/ 	.short	(.L_37 - .L_36)
	.align		4
.L_36:
        /*0068*/ 	.word	index@(.nv.constant0._Z13scan_kernel_3PiiPKi)
        /*006c*/ 	.short	0x0380
        /*006e*/ 	.short	0x0018


	//----- nvinfo : EIATTR_SW_WAR
	.align		4
.L_37:
        /*0070*/ 	.byte	0x04, 0x36
        /*0072*/ 	.short	(.L_39 - .L_38)
.L_38:
        /*0074*/ 	.word	0x00000008
.L_39:


//--------------------- .nv.info._Z13scan_kernel_2Pi --------------------------
	.section	.nv.info._Z13scan_kernel_2Pi,"",@"SHT_CUDA_INFO"
	.sectionflags	@""
	.align	4


	//----- nvinfo : EIATTR_CUDA_API_VERSION
	.align		4
        /*0000*/ 	.byte	0x04, 0x37
        /*0002*/ 	.short	(.L_41 - .L_40)
.L_40:
        /*0004*/ 	.word	0x00000082


	//----- nvinfo : EIATTR_KPARAM_INFO
	.align		4
.L_41:
        /*0008*/ 	.byte	0x04, 0x17
        /*000a*/ 	.short	(.L_43 - .L_42)
.L_42:
        /*000c*/ 	.word	0x00000000
        /*0010*/ 	.short	0x0000
        /*0012*/ 	.short	0x0000
        /*0014*/ 	.byte	0x00, 0xf5, 0x21, 0x00


	//----- nvinfo : EIATTR_SPARSE_MMA_MASK
	.align		4
.L_43:
        /*0018*/ 	.byte	0x03, 0x50
        /*001a*/ 	.short	0x0000


	//----- nvinfo : EIATTR_MAXREG_COUNT
	.align		4
        /*001c*/ 	.byte	0x03, 0x1b
        /*001e*/ 	.short	0x00ff


	//----- nvinfo : EIATTR_NUM_BARRIERS
	.align		4
        /*0020*/ 	.byte	0x02, 0x4c
        /*0022*/ 	.byte	0x01
	.zero		1


	//----- nvinfo : EIATTR_MERCURY_ISA_VERSION
	.align		4
        /*0024*/ 	.byte	0x03, 0x5f
        /*0026*/ 	.short	0x0101


	//----- nvinfo : EIATTR_VRC_CTA_INIT_COUNT
	.align		4
        /*0028*/ 	.byte	0x02, 0x4a
	.zero		1
	.zero		1


	//----- nvinfo : EIATTR_EXIT_INSTR_OFFSETS
	.align		4
        /*002c*/ 	.byte	0x04, 0x1c
        /*002e*/ 	.short	(.L_45 - .L_44)


	//   ....[0]....
.L_44:
        /*0030*/ 	.word	0x00000240


	//----- nvinfo : EIATTR_CBANK_PARAM_SIZE
	.align		4
.L_45:
        /*0034*/ 	.byte	0x03, 0x19
        /*0036*/ 	.short	0x0008


	//----- nvinfo : EIATTR_PARAM_CBANK
	.align		4
        /*0038*/ 	.byte	0x04, 0x0a
        /*003a*/ 	.short	(.L_47 - .L_46)
	.align		4
.L_46:
        /*003c*/ 	.word	index@(.nv.constant0._Z13scan_kernel_2Pi)
        /*0040*/ 	.short	0x0380
        /*0042*/ 	.short	0x0008


	//----- nvinfo : EIATTR_SW_WAR
	.align		4
.L_47:
        /*0044*/ 	.byte	0x04, 0x36
        /*0046*/ 	.short	(.L_49 - .L_48)
.L_48:
        /*0048*/ 	.word	0x00000008
.L_49:


//--------------------- .nv.info._Z13scan_kernel_1PKiPiiS1_ --------------------------
	.section	.nv.info._Z13scan_kernel_1PKiPiiS1_,"",@"SHT_CUDA_INFO"
	.sectionflags	@""
	.align	4


	//----- nvinfo : EIATTR_CUDA_API_VERSION
	.align		4
        /*0000*/ 	.byte	0x04, 0x37
        /*0002*/ 	.short	(.L_51 - .L_50)
.L_50:
        /*0004*/ 	.word	0x00000082


	//----- nvinfo : EIATTR_KPARAM_INFO
	.align		4
.L_51:
        /*0008*/ 	.byte	0x04, 0x17
        /*000a*/ 	.short	(.L_53 - .L_52)
.L_52:
        /*000c*/ 	.word	0x00000000
        /*0010*/ 	.short	0x0003
        /*0012*/ 	.short	0x0018
        /*0014*/ 	.byte	0x00, 0xf5, 0x21, 0x00


	//----- nvinfo : EIATTR_KPARAM_INFO
	.align		4
.L_53:
        /*0018*/ 	.byte	0x04, 0x17
        /*001a*/ 	.short	(.L_55 - .L_54)
.L_54:
        /*001c*/ 	.word	0x00000000
        /*0020*/ 	.short	0x0002
        /*0022*/ 	.short	0x0010
        /*0024*/ 	.byte	0x00, 0xf0, 0x11, 0x00


	//----- nvinfo : EIATTR_KPARAM_INFO
	.align		4
.L_55:
        /*0028*/ 	.byte	0x04, 0x17
        /*002a*/ 	.short	(.L_57 - .L_56)
.L_56:
        /*002c*/ 	.word	0x00000000
        /*0030*/ 	.short	0x0001
        /*0032*/ 	.short	0x0008
        /*0034*/ 	.byte	0x00, 0xf5, 0x21, 0x00


	//----- nvinfo : EIATTR_KPARAM_INFO
	.align		4
.L_57:
        /*0038*/ 	.byte	0x04, 0x17
        /*003a*/ 	.short	(.L_59 - .L_58)
.L_58:
        /*003c*/ 	.word	0x00000000
        /*0040*/ 	.short	0x0000
        /*0042*/ 	.short	0x0000
        /*0044*/ 	.byte	0x00, 0xf5, 0x21, 0x00


	//----- nvinfo : EIATTR_SPARSE_MMA_MASK
	.align		4
.L_59:
        /*0048*/ 	.byte	0x03, 0x50
        /*004a*/ 	.short	0x0000


	//----- nvinfo : EIATTR_MAXREG_COUNT
	.align		4
        /*004c*/ 	.byte	0x03, 0x1b
        /*004e*/ 	.short	0x00ff


	//----- nvinfo : EIATTR_NUM_BARRIERS
	.align		4
        /*0050*/ 	.byte	0x02, 0x4c
        /*0052*/ 	.byte	0x01
	.zero		1


	//----- nvinfo : EIATTR_MERCURY_ISA_VERSION
	.align		4
        /*0054*/ 	.byte	0x03, 0x5f
        /*0056*/ 	.short	0x0101


	//----- nvinfo : EIATTR_VRC_CTA_INIT_COUNT
	.align		4
        /*0058*/ 	.byte	0x02, 0x4a
	.zero		1
	.zero		1


	//----- nvinfo : EIATTR_EXIT_INSTR_OFFSETS
	.align		4
        /*005c*/ 	.byte	0x04, 0x1c
        /*005e*/ 	.short	(.L_61 - .L_60)


	//   ....[0]....
.L_60:
        /*0060*/ 	.word	0x00000580


	//   ....[1]....
        /*0064*/ 	.word	0x000005c0


	//----- nvinfo : EIATTR_CRS_STACK_SIZE
	.align		4
.L_61:
        /*0068*/ 	.byte	0x04, 0x1e
        /*006a*/ 	.short	(.L_63 - .L_62)
.L_62:
        /*006c*/ 	.word	0x00000000


	//----- nvinfo : EIATTR_CBANK_PARAM_SIZE
	.align		4
.L_63:
        /*0070*/ 	.byte	0x03, 0x19
        /*0072*/ 	.short	0x0020


	//----- nvinfo : EIATTR_PARAM_CBANK
	.align		4
        /*0074*/ 	.byte	0x04, 0x0a
        /*0076*/ 	.short	(.L_65 - .L_64)
	.align		4
.L_64:
        /*0078*/ 	.word	index@(.nv.constant0._Z13scan_kernel_1PKiPiiS1_)
        /*007c*/ 	.short	0x0380
        /*007e*/ 	.short	0x0020


	//----- nvinfo : EIATTR_SW_WAR
	.align		4
.L_65:
        /*0080*/ 	.byte	0x04, 0x36
        /*0082*/ 	.short	(.L_67 - .L_66)
.L_66:
        /*0084*/ 	.word	0x00000008
.L_67:


//--------------------- .nv.info._Z11check_arrayPiS_S_mi --------------------------
	.section	.nv.info._Z11check_arrayPiS_S_mi,"",@"SHT_CUDA_INFO"
	.sectionflags	@""
	.align	4


	//----- nvinfo : EIATTR_CUDA_API_VERSION
	.align		4
        /*0000*/ 	.byte	0x04, 0x37
        /*0002*/ 	.short	(.L_69 - .L_68)
.L_68:
        /*0004*/ 	.word	0x00000082


	//----- nvinfo : EIATTR_KPARAM_INFO
	.align		4
.L_69:
        /*0008*/ 	.byte	0x04, 0x17
        /*000a*/ 	.short	(.L_71 - .L_70)
.L_70:
        /*000c*/ 	.word	0x00000000
        /*0010*/ 	.short	0x0004
        /*0012*/ 	.short	0x0020
        /*0014*/ 	.byte	0x00, 0xf0, 0x11, 0x00


	//----- nvinfo : EIATTR_KPARAM_INFO
	.align		4
.L_71:
        /*0018*/ 	.byte	0x04, 0x17
        /*001a*/ 	.short	(.L_73 - .L_72)
.L_72:
        /*001c*/ 	.word	0x00000000
        /*0020*/ 	.short	0x0003
        /*0022*/ 	.short	0x0018
        /*0024*/ 	.byte	0x00, 0xf0, 0x21, 0x00


	//----- nvinfo : EIATTR_KPARAM_INFO
	.align		4
.L_73:
        /*0028*/ 	.byte	0x04, 0x17
        /*002a*/ 	.short	(.L_75 - .L_74)
.L_74:
        /*002c*/ 	.word	0x00000000
        /*0030*/ 	.short	0x0002
        /*0032*/ 	.short	0x0010
        /*0034*/ 	.byte	0x00, 0xf5, 0x21, 0x00


	//----- nvinfo : EIATTR_KPARAM_INFO
	.align		4
.L_75:
        /*0038*/ 	.byte	0x04, 0x17
        /*003a*/ 	.short	(.L_77 - .L_76)
.L_76:
        /*003c*/ 	.word	0x00000000
        /*0040*/ 	.short	0x0001
        /*0042*/ 	.short	0x0008
        /*0044*/ 	.byte	0x00, 0xf5, 0x21, 0x00


	//----- nvinfo : EIATTR_KPARAM_INFO
	.align		4
.L_77:
        /*0048*/ 	.byte	0x04, 0x17
        /*004a*/ 	.short	(.L_79 - .L_78)
.L_78:
        /*004c*/ 	.word	0x00000000
        /*0050*/ 	.short	0x0000
        /*0052*/ 	.short	0x0000
        /*0054*/ 	.byte	0x00, 0xf5, 0x21, 0x00


	//----- nvinfo : EIATTR_SPARSE_MMA_MASK
	.align		4
.L_79:
        /*0058*/ 	.byte	0x03, 0x50
        /*005a*/ 	.short	0x0000


	//----- nvinfo : EIATTR_MAXREG_COUNT
	.align		4
        /*005c*/ 	.byte	0x03, 0x1b
        /*005e*/ 	.short	0x00ff


	//----- nvinfo : EIATTR_MERCURY_ISA_VERSION
	.align		4
        /*0060*/ 	.byte	0x03, 0x5f
        /*0062*/ 	.short	0x0101


	//----- nvinfo : EIATTR_VRC_CTA_INIT_COUNT
	.align		4
        /*0064*/ 	.byte	0x02, 0x4a
	.zero		1
	.zero		1


	//----- nvinfo : EIATTR_EXIT_INSTR_OFFSETS
	.align		4
        /*0068*/ 	.byte	0x04, 0x1c
        /*006a*/ 	.short	(.L_81 - .L_80)


	//   ....[0]....
.L_80:
        /*006c*/ 	.word	0x00000090


	//   ....[1]....
        /*0070*/ 	.word	0x00000270


	//----- nvinfo : EIATTR_CRS_STACK_SIZE
	.align		4
.L_81:
        /*0074*/ 	.byte	0x04, 0x1e
        /*0076*/ 	.short	(.L_83 - .L_82)
.L_82:
        /*0078*/ 	.word	0x00000000


	//----- nvinfo : EIATTR_CBANK_PARAM_SIZE
	.align		4
.L_83:
        /*007c*/ 	.byte	0x03, 0x19
        /*007e*/ 	.short	0x0024


	//----- nvinfo : EIATTR_PARAM_CBANK
	.align		4
        /*0080*/ 	.byte	0x04, 0x0a
        /*0082*/ 	.short	(.L_85 - .L_84)
	.align		4
.L_84:
        /*0084*/ 	.word	index@(.nv.constant0._Z11check_arrayPiS_S_mi)
        /*0088*/ 	.short	0x0380
        /*008a*/ 	.short	0x0024


	//----- nvinfo : EIATTR_SW_WAR
	.align		4
.L_85:
        /*008c*/ 	.byte	0x04, 0x36
        /*008e*/ 	.short	(.L_87 - .L_86)
.L_86:
        /*0090*/ 	.word	0x00000008
.L_87:


//--------------------- .nv.callgraph             --------------------------
	.section	.nv.callgraph,"",@"SHT_CUDA_CALLGRAPH"
	.align	4
	.sectionentsize	8
	.align		4
        /*0000*/ 	.word	0x00000000
	.align		4
        /*0004*/ 	.word	0xffffffff
	.align		4
        /*0008*/ 	.word	0x00000000
	.align		4
        /*000c*/ 	.word	0xfffffffe
	.align		4
        /*0010*/ 	.word	0x00000000
	.align		4
        /*0014*/ 	.word	0xfffffffd
	.align		4
        /*0018*/ 	.word	0x00000000
	.align		4
        /*001c*/ 	.word	0xfffffffc


//--------------------- .text._Z13scan_kernel_3PiiPKi --------------------------
	.section	.text._Z13scan_kernel_3PiiPKi,"ax",@progbits
	.align	128
        .global         _Z13scan_kernel_3PiiPKi
        .type           _Z13scan_kernel_3PiiPKi,@function
        .size           _Z13scan_kernel_3PiiPKi,(.L_x_16 - _Z13scan_kernel_3PiiPKi)
        .other          _Z13scan_kernel_3PiiPKi,@"STO_CUDA_ENTRY STV_DEFAULT"
_Z13scan_kernel_3PiiPKi:
.text._Z13scan_kernel_3PiiPKi:
[----:B------:R-:W-:Y:S01]  /*0000*/  LDC R1, c[0x0][0x37c] ;  /* 0x0000df00ff017b82 */ /* 0x000fe20000000800 */
[----:B------:R-:W0:Y:S01]  /*0010*/  S2R R11, SR_TID.X ;  /* 0x00000000000b7919 */ /* 0x000e220000002100 */
[----:B------:R-:W1:Y:S01]  /*0020*/  LDCU.64 UR6, c[0x0][0x358] ;  /* 0x00006b00ff0677ac */ /* 0x000e620008000a00 */
[----:B------:R-:W2:Y:S01]  /*0030*/  S2R R9, SR_CTAID.X ;  /* 0x0000000000097919 */ /* 0x000ea20000002500 */
[----:B0-----:R-:W-:-:S13]  /*0040*/  ISETP.NE.AND P0, PT, R11, RZ, PT ;  /* 0x000000ff0b00720c */ /* 0x001fda0003f05270 */
[----:B------:R-:W2:Y:S02]  /*0050*/  @!P0 LDC.64 R2, c[0x0][0x390] ;  /* 0x0000e400ff028b82 */ /* 0x000ea40000000a00 */
[----:B--2---:R-:W-:-:S05]  /*0060*/  @!P0 IMAD.WIDE.U32 R2, R9, 0x4, R2 ;  /* 0x0000000409028825 */ /* 0x004fca00078e0002 */
[----:B-1----:R0:W2:Y:S01]  /*0070*/  @!P0 LDG.E R8, desc[UR6][R2.64] ;  /* 0x0000000602088981 */ /* 0x0020a2000c1e1900 */
[----:B------:R-:W1:Y:S01]  /*0080*/  LDCU UR4, c[0x0][0x370] ;  /* 0x00006e00ff0477ac */ /* 0x000e620008000800 */
[----:B------:R-:W1:Y:S02]  /*0090*/  LDC R0, c[0x0][0x360] ;  /* 0x0000d800ff007b82 */ /* 0x000e640000000800 */
[----:B-1----:R-:W-:Y:S01]  /*00a0*/  IMAD R6, R0, UR4, RZ ;  /* 0x0000000400067c24 */ /* 0x002fe2000f8e02ff */
[----:B------:R-:W1:Y:S03]  /*00b0*/  LDCU UR4, c[0x0][0x388] ;  /* 0x00007100ff0477ac */ /* 0x000e660008000800 */
[----:B------:R-:W3:Y:S01]  /*00c0*/  I2F.U32.RP R7, R6 ;  /* 0x0000000600077306 */ /* 0x000ee20000209000 */
[----:B------:R-:W-:Y:S02]  /*00d0*/  IADD3 R13, PT, PT, RZ, -R6, RZ ;  /* 0x80000006ff0d7210 */ /* 0x000fe40007ffe0ff */
[----:B------:R-:W-:-:S05]  /*00e0*/  ISETP.NE.U32.AND P3, PT, R6, RZ, PT ;  /* 0x000000ff0600720c */ /* 0x000fca0003f65070 */
[----:B---3--:R-:W3:Y:S01]  /*00f0*/  MUFU.RCP R7, R7 ;  /* 0x0000000700077308 */ /* 0x008ee20000001000 */
[----:B-1----:R-:W-:Y:S01]  /*0100*/  UIADD3 UR4, UPT, UPT, UR4, -0x1, URZ ;  /* 0xffffffff04047890 */ /* 0x002fe2000fffe0ff */
[----:B---3--:R-:W-:-:S06]  /*0110*/  VIADD R4, R7, 0xffffffe ;  /* 0x0ffffffe07047836 */ /* 0x008fcc0000000000 */
[----:B------:R1:W0:Y:S02]  /*0120*/  F2I.FTZ.U32.TRUNC.NTZ R5, R4 ;  /* 0x0000000400057305 */ /* 0x000224000021f000 */
[----:B-1----:R-:W-:Y:S02]  /*0130*/  IMAD.MOV.U32 R4, RZ, RZ, RZ ;  /* 0x000000ffff047224 */ /* 0x002fe400078e00ff */
[----:B0-----:R-:W-:-:S04]  /*0140*/  IMAD R3, R13, R5, RZ ;  /* 0x000000050d037224 */ /* 0x001fc800078e02ff */
[----:B------:R-:W-:-:S06]  /*0150*/  IMAD.HI.U32 R5, R5, R3, R4 ;  /* 0x0000000305057227 */ /* 0x000fcc00078e0004 */
[----:B------:R-:W-:-:S05]  /*0160*/  IMAD.HI.U32 R5, R5, UR4, RZ ;  /* 0x0000000405057c27 */ /* 0x000fca000f8e00ff */
[----:B------:R-:W-:-:S05]  /*0170*/  IADD3 R3, PT, PT, -R5, RZ, RZ ;  /* 0x000000ff05037210 */ /* 0x000fca0007ffe1ff */
[----:B------:R-:W-:-:S05]  /*0180*/  IMAD R3, R6, R3, UR4 ;  /* 0x0000000406037e24 */ /* 0x000fca000f8e0203 */
[----:B------:R-:W-:-:S13]  /*0190*/  ISETP.GE.U32.AND P1, PT, R3, R6, PT ;  /* 0x000000060300720c */ /* 0x000fda0003f26070 */
[----:B------:R-:W-:Y:S01]  /*01a0*/  @P1 IMAD.IADD R3, R3, 0x1, -R6 ;  /* 0x0000000103031824 */ /* 0x000fe200078e0a06 */
[----:B------:R-:W-:-:S04]  /*01b0*/  @P1 IADD3 R5, PT, PT, R5, 0x1, RZ ;  /* 0x0000000105051810 */ /* 0x000fc80007ffe0ff */
[-C--:B------:R-:W-:Y:S02]  /*01c0*/  ISETP.GE.U32.AND P2, PT, R3, R6.reuse, PT ;  /* 0x000000060300720c */ /* 0x080fe40003f46070 */
[----:B------:R-:W0:Y:S11]  /*01d0*/  @!P0 S2R R3, SR_CgaCtaId ;  /* 0x0000000000038919 */ /* 0x000e360000008800 */
[----:B------:R-:W-:Y:S01]  /*01e0*/  @P2 VIADD R5, R5, 0x1 ;  /* 0x0000000105052836 */ /* 0x000fe20000000000 */
[----:B------:R-:W-:-:S05]  /*01f0*/  @!P3 LOP3.LUT R5, RZ, R6, RZ, 0x33, !PT ;  /* 0x00000006ff05b212 */ /* 0x000fca00078e33ff */
[----:B------:R-:W-:-:S04]  /*0200*/  IMAD R5, R5, R0, R0 ;  /* 0x0000000005057224 */ /* 0x000fc800078e0200 */
[----:B------:R-:W-:-:S04]  /*0210*/  IMAD R2, R5, R9, RZ ;  /* 0x0000000905027224 */ /* 0x000fc800078e02ff */
[----:B------:R-:W-:Y:S01]  /*0220*/  IMAD.IADD R7, R2, 0x1, R11 ;  /* 0x0000000102077824 */ /* 0x000fe200078e020b */
[----:B------:R-:W-:Y:S02]  /*0230*/  IADD3 R6, PT, PT, R5, R2, RZ ;  /* 0x0000000205067210 */ /* 0x000fe40007ffe0ff */
[----:B------:R-:W-:Y:S02]  /*0240*/  @!P0 MOV R2, 0x400 ;  /* 0x0000040000028802 */ /* 0x000fe40000000f00 */
[----:B------:R-:W-:Y:S02]  /*0250*/  ISETP.GE.U32.AND P1, PT, R7, R6, PT ;  /* 0x000000060700720c */ /* 0x000fe40003f26070 */
[----:B0-----:R-:W-:-:S05]  /*0260*/  @!P0 LEA R3, R3, R2, 0x18 ;  /* 0x0000000203038211 */ /* 0x001fca00078ec0ff */
[----:B--2---:R0:W-:Y:S01]  /*0270*/  @!P0 STS [R3], R8 ;  /* 0x0000000803008388 */ /* 0x0041e20000000800 */
[----:B------:R-:W-:Y:S06]  /*0280*/  BAR.SYNC.DEFER_BLOCKING 0x0 ;  /* 0x0000000000007b1d */ /* 0x000fec0000010000 */
[----:B------:R-:W-:Y:S05]  /*0290*/  @P1 EXIT ;  /* 0x000000000000194d */ /* 0x000fea0003800000 */
[----:B------:R-:W1:Y:S01]  /*02a0*/  S2UR UR5, SR_CgaCtaId ;  /* 0x00000000000579c3 */ /* 0x000e620000008800 */
[----:B------:R-:W-:-:S07]  /*02b0*/  UMOV UR4, 0x400 ;  /* 0x0000040000047882 */ /* 0x000fce0000000000 */
[----:B------:R-:W2:Y:S01]  /*02c0*/  LDC.64 R4, c[0x0][0x380] ;  /* 0x0000e000ff047b82 */ /* 0x000ea20000000a00 */
[----:B-1----:R-:W-:-:S09]  /*02d0*/  ULEA UR4, UR5, UR4, 0x18 ;  /* 0x0000000405047291 */ /* 0x002fd2000f8ec0ff */
[----:B0-----:R-:W0:Y:S02]  /*02e0*/  LDS R8, [UR4] ;  /* 0x00000004ff087984 */ /* 0x001e240008000800 */
[----:B------:R-:W1:Y:S02]  /*02f0*/  LDCU UR4, c[0x0][0x388] ;  /* 0x00007100ff0477ac */ /* 0x000e640008000800 */
.L_x_2:
[----:B-1----:R-:W-:Y:S01]  /*0300*/  ISETP.GE.U32.AND P0, PT, R7, UR4, PT ;  /* 0x0000000407007c0c */ /* 0x002fe2000bf06070 */
[----:B------:R-:W-:-:S12]  /*0310*/  BSSY.RECONVERGENT B0, `(.L_x_0) ;  /* 0x0000006000007945 */ /* 0x000fd80003800200 */
[----:B------:R-:W-:Y:S05]  /*0320*/  @P0 BRA `(.L_x_1) ;  /* 0x0000000000100947 */ /* 0x000fea0003800000 */
[----:B--2---:R-:W-:-:S05]  /*0330*/  IMAD.WIDE.U32 R2, R7, 0x4, R4 ;  /* 0x0000000407027825 */ /* 0x004fca00078e0004 */
[----:B------:R-:W0:Y:S02]  /*0340*/  LDG.E R9, desc[UR6][R2.64] ;  /* 0x0000000602097981 */ /* 0x000e24000c1e1900 */
[----:B0-----:R-:W-:-:S05]  /*0350*/  IADD3 R9, PT, PT, R8, R9, RZ ;  /* 0x0000000908097210 */ /* 0x001fca0007ffe0ff */
[----:B------:R1:W-:Y:S02]  /*0360*/  STG.E desc[UR6][R2.64], R9 ;  /* 0x0000000902007986 */ /* 0x0003e4000c101906 */
.L_x_1:
[----:B------:R-:W-:Y:S05]  /*0370*/  BSYNC.RECONVERGENT B0 ;  /* 0x0000000000007941 */ /* 0x000fea0003800200 */
.L_x_0:
[----:B------:R-:W-:-:S05]  /*0380*/  IMAD.IADD R7, R0, 0x1, R7 ;  /* 0x0000000100077824 */ /* 0x000fca00078e0207 */
[----:B------:R-:W-:-:S13]  /*0390*/  ISETP.GE.U32.AND P0, PT, R7, R6, PT ;  /* 0x000000060700720c */ /* 0x000fda0003f06070 */
[----:B------:R-:W-:Y:S05]  /*03a0*/  @!P0 BRA `(.L_x_2) ;  /* 0xfffffffc00d48947 */ /* 0x000fea000383ffff */
[----:B------:R-:W-:Y:S05]  /*03b0*/  EXIT ;  /* 0x000000000000794d */ /* 0x000fea0003800000 */
.L_x_3:
[----:B------:R-:W-:-:S00]  /*03c0*/  BRA `(.L_x_3) ;  /* 0xfffffffc00fc7947 */ /* 0x000fc0000383ffff */
[----:B------:R-:W-:-:S00]  /*03d0*/  NOP ;  /* 0x0000000000007918 */ /* 0x000fc00000000000 */
        /* <DEDUP_REMOVED lines=10> */
.L_x_16:


//--------------------- .text._Z13scan_kernel_2Pi --------------------------
	.section	.text._Z13scan_kernel_2Pi,"ax",@progbits
	.align	128
        .global         _Z13scan_kernel_2Pi
        .type           _Z13scan_kernel_2Pi,@function
        .size           _Z13scan_kernel_2Pi,(.L_x_17 - _Z13scan_kernel_2Pi)
        .other          _Z13scan_kernel_2Pi,@"STO_CUDA_ENTRY STV_DEFAULT"
_Z13scan_kernel_2Pi:
.text._Z13scan_kernel_2Pi:
[----:B------:R-:W-:Y:S01]  /*0000*/  LDC R1, c[0x0][0x37c] ;  /* 0x0000df00ff017b82 */ /* 0x000fe20000000800 */
[----:B------:R-:W0:Y:S07]  /*0010*/  S2R R11, SR_TID.X ;  /* 0x00000000000b7919 */ /* 0x000e2e0000002100 */
[----:B------:R-:W0:Y:S01]  /*0020*/  LDC.64 R2, c[0x0][0x380] ;  /* 0x0000e000ff027b82 */ /* 0x000e220000000a00 */
[----:B------:R-:W1:Y:S01]  /*0030*/  LDCU.64 UR6, c[0x0][0x358] ;  /* 0x00006b00ff0677ac */ /* 0x000e620008000a00 */
[----:B0-----:R-:W-:-:S05]  /*0040*/  IMAD.WIDE.U32 R2, R11, 0x4, R2 ;  /* 0x000000040b027825 */ /* 0x001fca00078e0002 */
[----:B-1----:R-:W2:Y:S01]  /*0050*/  LDG.E R4, desc[UR6][R2.64] ;  /* 0x0000000602047981 */ /* 0x002ea2000c1e1900 */
[----:B------:R-:W0:Y:S01]  /*0060*/  S2UR UR5, SR_CgaCtaId ;  /* 0x00000000000579c3 */ /* 0x000e220000008800 */
[----:B------:R-:W1:Y:S01]  /*0070*/  LDCU UR8, c[0x0][0x360] ;  /* 0x00006c00ff0877ac */ /* 0x000e620008000800 */
[----:B------:R-:W-:Y:S01]  /*0080*/  UMOV UR4, 0x400 ;  /* 0x0000040000047882 */ /* 0x000fe20000000000 */
[----:B-1----:R-:W-:Y:S02]  /*0090*/  UISETP.GE.U32.AND UP0, UPT, UR8, 0x2, UPT ;  /* 0x000000020800788c */ /* 0x002fe4000bf06070 */
[----:B0-----:R-:W-:-:S06]  /*00a0*/  ULEA UR4, UR5, UR4, 0x18 ;  /* 0x0000000405047291 */ /* 0x001fcc000f8ec0ff */
[----:B------:R-:W-:Y:S01]  /*00b0*/  LEA R0, R11, UR4, 0x2 ;  /* 0x000000040b007c11 */ /* 0x000fe2000f8e10ff */
[----:B--2---:R-:W0:Y:S01]  /*00c0*/  I2F.F64 R4, R4 ;  /* 0x0000000400047312 */ /* 0x004e220000201c00 */
[----:B------:R-:W-:Y:S05]  /*00d0*/  BRA.U !UP0, `(.L_x_4) ;  /* 0x0000000108387547 */ /* 0x000fea000b800000 */
[----:B------:R-:W-:-:S05]  /*00e0*/  UMOV UR5, 0x1 ;  /* 0x0000000100057882 */ /* 0x000fca0000000000 */
.L_x_5:
[----:B------:R-:W-:Y:S01]  /*00f0*/  BAR.SYNC.DEFER_BLOCKING 0x0 ;  /* 0x0000000000007b1d */ /* 0x000fe20000010000 */
[----:B------:R-:W-:-:S05]  /*0100*/  ISETP.GE.U32.AND P0, PT, R11, UR5, PT ;  /* 0x000000050b007c0c */ /* 0x000fca000bf06070 */
[----:B0-----:R-:W0:Y:S08]  /*0110*/  F2I.F64.TRUNC R9, R4 ;  /* 0x0000000400097311 */ /* 0x001e30000030d100 */
[----:B------:R-:W-:Y:S01]  /*0120*/  @P0 VIADD R6, R11, -UR5 ;  /* 0x800000050b060c36 */ /* 0x000fe20008000000 */
[----:B------:R-:W-:-:S04]  /*0130*/  USHF.L.U32 UR5, UR5, 0x1, URZ ;  /* 0x0000000105057899 */ /* 0x000fc800080006ff */
[----:B------:R-:W-:Y:S01]  /*0140*/  @P0 LEA R8, R6, UR4, 0x2 ;  /* 0x0000000406080c11 */ /* 0x000fe2000f8e10ff */
[----:B------:R-:W-:Y:S01]  /*0150*/  UISETP.GE.U32.AND UP0, UPT, UR5, UR8, UPT ;  /* 0x000000080500728c */ /* 0x000fe2000bf06070 */
[----:B0-----:R-:W-:Y:S01]  /*0160*/  STS [R0], R9 ;  /* 0x0000000900007388 */ /* 0x001fe20000000800 */
[----:B------:R-:W-:Y:S06]  /*0170*/  BAR.SYNC.DEFER_BLOCKING 0x0 ;  /* 0x0000000000007b1d */ /* 0x000fec0000010000 */
[----:B------:R-:W0:Y:S02]  /*0180*/  @P0 LDS R6, [R8] ;  /* 0x0000000008060984 */ /* 0x000e240000000800 */
[----:B0-----:R-:W0:Y:S02]  /*0190*/  @P0 I2F.F64 R6, R6 ;  /* 0x0000000600060312 */ /* 0x001e240000201c00 */
[----:B0-----:R-:W-:Y:S01]  /*01a0*/  @P0 DADD R4, R4, R6 ;  /* 0x0000000004040229 */ /* 0x001fe20000000006 */
[----:B------:R-:W-:Y:S10]  /*01b0*/  BRA.U !UP0, `(.L_x_5) ;  /* 0xfffffffd08cc7547 */ /* 0x000ff4000b83ffff */
.L_x_4:
[----:B------:R-:W-:Y:S01]  /*01c0*/  BAR.SYNC.DEFER_BLOCKING 0x0 ;  /* 0x0000000000007b1d */ /* 0x000fe20000010000 */
[----:B------:R-:W-:Y:S01]  /*01d0*/  ISETP.NE.AND P0, PT, R11, RZ, PT ;  /* 0x000000ff0b00720c */ /* 0x000fe20003f05270 */
[----:B------:R-:W-:-:S04]  /*01e0*/  IMAD.MOV.U32 R7, RZ, RZ, RZ ;  /* 0x000000ffff077224 */ /* 0x000fc800078e00ff */
[----:B0-----:R-:W0:Y:S02]  /*01f0*/  F2I.F64.TRUNC R5, R4 ;  /* 0x0000000400057311 */ /* 0x001e24000030d100 */
[----:B0-----:R-:W-:Y:S01]  /*0200*/  STS [R0], R5 ;  /* 0x0000000500007388 */ /* 0x001fe20000000800 */
[----:B------:R-:W-:Y:S06]  /*0210*/  BAR.SYNC.DEFER_BLOCKING 0x0 ;  /* 0x0000000000007b1d */ /* 0x000fec0000010000 */
[----:B------:R-:W0:Y:S04]  /*0220*/  @P0 LDS R7, [R0+-0x4] ;  /* 0xfffffc0000070984 */ /* 0x000e280000000800 */
[----:B0-----:R-:W-:Y:S01]  /*0230*/  STG.E desc[UR6][R2.64], R7 ;  /* 0x0000000702007986 */ /* 0x001fe2000c101906 */
[----:B------:R-:W-:Y:S05]  /*0240*/  EXIT ;  /* 0x000000000000794d */ /* 0x000fea0003800000 */
.L_x_6:
        /* <DEDUP_REMOVED lines=11> */
.L_x_17:


//--------------------- .text._Z13scan_kernel_1PKiPiiS1_ --------------------------
	.section	.text._Z13scan_kernel_1PKiPiiS1_,"ax",@progbits
	.align	128
        .global         _Z13scan_kernel_1PKiPiiS1_
        .type           _Z13scan_kernel_1PKiPiiS1_,@function
        .size           _Z13scan_kernel_1PKiPiiS1_,(.L_x_18 - _Z13scan_kernel_1PKiPiiS1_)
        .other          _Z13scan_kernel_1PKiPiiS1_,@"STO_CUDA_ENTRY STV_DEFAULT"
_Z13scan_kernel_1PKiPiiS1_:
.text._Z13scan_kernel_1PKiPiiS1_:
[----:B------:R-:W-:Y:S01]  /*0000*/  LDC R1, c[0x0][0x37c] ;  /* 0x0000df00ff017b82 */ /* 0x000fe20000000800 */
[----:B------:R-:W0:Y:S07]  /*0010*/  LDCU UR4, c[0x0][0x370] ;  /* 0x00006e00ff0477ac */ /* 0x000e2e0008000800 */
[----:B------:R-:W0:Y:S02]  /*0020*/  LDC R3, c[0x0][0x360] ;  /* 0x0000d800ff037b82 */ /* 0x000e240000000800 */
[----:B0-----:R-:W-:Y:S01]  /*0030*/  IMAD R0, R3, UR4, RZ ;  /* 0x0000000403007c24 */ /* 0x001fe2000f8e02ff */
[----:B------:R-:W0:Y:S03]  /*0040*/  LDCU UR4, c[0x0][0x390] ;  /* 0x00007200ff0477ac */ /* 0x000e260008000800 */
[----:B------:R-:W1:Y:S01]  /*0050*/  I2F.U32.RP R2, R0 ;  /* 0x0000000000027306 */ /* 0x000e620000209000 */
[----:B------:R-:W-:Y:S01]  /*0060*/  IMAD.MOV R7, RZ, RZ, -R0 ;  /* 0x000000ffff077224 */ /* 0x000fe200078e0a00 */
[----:B------:R-:W-:-:S06]  /*0070*/  ISETP.NE.U32.AND P2, PT, R0, RZ, PT ;  /* 0x000000ff0000720c */ /* 0x000fcc0003f45070 */
[----:B-1----:R-:W1:Y:S01]  /*0080*/  MUFU.RCP R2, R2 ;  /* 0x0000000200027308 */ /* 0x002e620000001000 */
[----:B0-----:R-:W-:Y:S01]  /*0090*/  UIADD3 UR4, UPT, UPT, UR4, -0x1, URZ ;  /* 0xffffffff04047890 */ /* 0x001fe2000fffe0ff */
[----:B-1----:R-:W-:Y:S02]  /*00a0*/  VIADD R4, R2, 0xffffffe ;  /* 0x0ffffffe02047836 */ /* 0x002fe40000000000 */
[----:B------:R-:W0:Y:S04]  /*00b0*/  S2R R2, SR_CTAID.X ;  /* 0x0000000000027919 */ /* 0x000e280000002500 */
[----:B------:R1:W2:Y:S02]  /*00c0*/  F2I.FTZ.U32.TRUNC.NTZ R5, R4 ;  /* 0x0000000400057305 */ /* 0x0002a4000021f000 */
[----:B-1----:R-:W-:-:S02]  /*00d0*/  HFMA2 R4, -RZ, RZ, 0, 0 ;  /* 0x00000000ff047431 */ /* 0x002fc400000001ff */
[----:B--2---:R-:W-:-:S04]  /*00e0*/  IMAD R7, R7, R5, RZ ;  /* 0x0000000507077224 */ /* 0x004fc800078e02ff */
[----:B------:R-:W-:-:S06]  /*00f0*/  IMAD.HI.U32 R5, R5, R7, R4 ;  /* 0x0000000705057227 */ /* 0x000fcc00078e0004 */
[----:B------:R-:W-:Y:S02]  /*0100*/  IMAD.HI.U32 R6, R5, UR4, RZ ;  /* 0x0000000405067c27 */ /* 0x000fe4000f8e00ff */
[----:B------:R-:W1:Y:S02]  /*0110*/  S2R R5, SR_TID.X ;  /* 0x0000000000057919 */ /* 0x000e640000002100 */
[----:B------:R-:W-:-:S04]  /*0120*/  IMAD.MOV R7, RZ, RZ, -R6 ;  /* 0x000000ffff077224 */ /* 0x000fc800078e0a06 */
[----:B------:R-:W-:Y:S01]  /*0130*/  IMAD R7, R0, R7, UR4 ;  /* 0x0000000400077e24 */ /* 0x000fe2000f8e0207 */
[----:B------:R-:W2:Y:S04]  /*0140*/  LDCU.64 UR4, c[0x0][0x358] ;  /* 0x00006b00ff0477ac */ /* 0x000ea80008000a00 */
[----:B------:R-:W-:-:S13]  /*0150*/  ISETP.GE.U32.AND P0, PT, R7, R0, PT ;  /* 0x000000000700720c */ /* 0x000fda0003f06070 */
[----:B------:R-:W-:Y:S01]  /*0160*/  @P0 IMAD.IADD R7, R7, 0x1, -R0 ;  /* 0x0000000107070824 */ /* 0x000fe200078e0a00 */
[----:B------:R-:W-:-:S04]  /*0170*/  @P0 IADD3 R6, PT, PT, R6, 0x1, RZ ;  /* 0x0000000106060810 */ /* 0x000fc80007ffe0ff */
[----:B------:R-:W-:-:S13]  /*0180*/  ISETP.GE.U32.AND P1, PT, R7, R0, PT ;  /* 0x000000000700720c */ /* 0x000fda0003f26070 */
[----:B------:R-:W-:Y:S01]  /*0190*/  @P1 VIADD R6, R6, 0x1 ;  /* 0x0000000106061836 */ /* 0x000fe20000000000 */
[----:B------:R-:W-:-:S05]  /*01a0*/  @!P2 LOP3.LUT R6, RZ, R0, RZ, 0x33, !PT ;  /* 0x00000000ff06a212 */ /* 0x000fca00078e33ff */
[----:B------:R-:W-:-:S04]  /*01b0*/  IMAD R9, R6, R3, R3 ;  /* 0x0000000306097224 */ /* 0x000fc800078e0203 */
[CC--:B0-----:R-:W-:Y:S02]  /*01c0*/  IMAD R7, R9.reuse, R2.reuse, R9 ;  /* 0x0000000209077224 */ /* 0x0c1fe400078e0209 */
[----:B-1----:R-:W-:Y:S01]  /*01d0*/  IMAD R0, R9, R2, R5 ;  /* 0x0000000209007224 */ /* 0x002fe200078e0205 */
[----:B------:R-:W-:-:S04]  /*01e0*/  MOV R9, RZ ;  /* 0x000000ff00097202 */ /* 0x000fc80000000f00 */
[----:B------:R-:W-:-:S13]  /*01f0*/  ISETP.GE.U32.AND P0, PT, R0, R7, PT ;  /* 0x000000070000720c */ /* 0x000fda0003f06070 */
[----:B--2---:R-:W-:Y:S05]  /*0200*/  @P0 BRA `(.L_x_7) ;  /* 0x0000000000d80947 */ /* 0x004fea0003800000 */
[----:B------:R-:W0:Y:S01]  /*0210*/  S2R R9, SR_CgaCtaId ;  /* 0x0000000000097919 */ /* 0x000e220000008800 */
[----:B------:R-:W-:-:S04]  /*0220*/  MOV R6, 0x400 ;  /* 0x0000040000067802 */ /* 0x000fc80000000f00 */
[----:B0-----:R-:W-:Y:S01]  /*0230*/  LEA R6, R9, R6, 0x18 ;  /* 0x0000000609067211 */ /* 0x001fe200078ec0ff */
[----:B------:R-:W-:-:S03]  /*0240*/  IMAD.MOV.U32 R9, RZ, RZ, RZ ;  /* 0x000000ffff097224 */ /* 0x000fc600078e00ff */
[----:B------:R-:W-:Y:S01]  /*0250*/  LEA R8, R5, R6, 0x3 ;  /* 0x0000000605087211 */ /* 0x000fe200078e18ff */
[----:B------:R-:W-:-:S07]  /*0260*/  IMAD R4, R3, 0x8, R6 ;  /* 0x0000000803047824 */ /* 0x000fce00078e0206 */
.L_x_12:
[----:B------:R-:W0:Y:S01]  /*0270*/  LDCU UR6, c[0x0][0x390] ;  /* 0x00007200ff0677ac */ /* 0x000e220008000800 */
[----:B------:R-:W-:Y:S01]  /*0280*/  BSSY.RECONVERGENT B0, `(.L_x_8) ;  /* 0x0000008000007945 */ /* 0x000fe20003800200 */
[----:B------:R-:W-:Y:S01]  /*0290*/  HFMA2 R16, -RZ, RZ, 0, 0 ;  /* 0x00000000ff107431 */ /* 0x000fe200000001ff */
[----:B------:R-:W-:Y:S02]  /*02a0*/  ISETP.GE.U32.AND P1, PT, R3, 0x2, PT ;  /* 0x000000020300780c */ /* 0x000fe40003f26070 */
[----:B0-----:R-:W-:-:S13]  /*02b0*/  ISETP.GE.U32.AND P0, PT, R0, UR6, PT ;  /* 0x0000000600007c0c */ /* 0x001fda000bf06070 */
[----:B------:R-:W-:Y:S05]  /*02c0*/  @P0 BRA `(.L_x_9) ;  /* 0x00000000000c0947 */ /* 0x000fea0003800000 */
[----:B------:R-:W0:Y:S02]  /*02d0*/  LDC.64 R10, c[0x0][0x380] ;  /* 0x0000e000ff0a7b82 */ /* 0x000e240000000a00 */
[----:B0-----:R-:W-:-:S05]  /*02e0*/  IMAD.WIDE.U32 R10, R0, 0x4, R10 ;  /* 0x00000004000a7825 */ /* 0x001fca00078e000a */
[----:B------:R0:W5:Y:S02]  /*02f0*/  LDG.E R16, desc[UR4][R10.64] ;  /* 0x000000040a107981 */ /* 0x000164000c1e1900 */
.L_x_9:
[----:B------:R-:W-:Y:S05]  /*0300*/  BSYNC.RECONVERGENT B0 ;  /* 0x0000000000007941 */ /* 0x000fea0003800200 */
.L_x_8:
[----:B------:R-:W-:Y:S05]  /*0310*/  @!P1 BRA `(.L_x_10) ;  /* 0x00000000003c9947 */ /* 0x000fea0003800000 */
[----:B------:R-:W-:-:S07]  /*0320*/  IMAD.MOV.U32 R14, RZ, RZ, 0x1 ;  /* 0x00000001ff0e7424 */ /* 0x000fce00078e00ff */
.L_x_11:
[----:B------:R-:W-:Y:S05]  /*0330*/  WARPSYNC.ALL ;  /* 0x0000000000007948 */ /* 0x000fea0003800000 */
[----:B------:R-:W-:Y:S01]  /*0340*/  BAR.SYNC.DEFER_BLOCKING 0x0 ;  /* 0x0000000000007b1d */ /* 0x000fe20000010000 */
[----:B------:R-:W-:-:S05]  /*0350*/  ISETP.GE.U32.AND P0, PT, R5, R14, PT ;  /* 0x0000000e0500720c */ /* 0x000fca0003f06070 */
[----:B0-2--5:R-:W0:Y:S08]  /*0360*/  I2F.F64 R10, R16 ;  /* 0x00000010000a7312 */ /* 0x025e300000201c00 */
[----:B------:R-:W-:Y:S02]  /*0370*/  @P0 IADD3 R13, PT, PT, R5, -R14, RZ ;  /* 0x8000000e050d0210 */ /* 0x000fe40007ffe0ff */
[----:B------:R-:W-:-:S03]  /*0380*/  SHF.L.U32 R14, R14, 0x1, RZ ;  /* 0x000000010e0e7819 */ /* 0x000fc600000006ff */
[----:B------:R-:W-:Y:S01]  /*0390*/  @P0 IMAD R15, R13, 0x8, R6 ;  /* 0x000000080d0f0824 */ /* 0x000fe200078e0206 */
[----:B0-----:R-:W-:Y:S01]  /*03a0*/  STS.64 [R8], R10 ;  /* 0x0000000a08007388 */ /* 0x001fe20000000a00 */
[----:B------:R-:W-:Y:S06]  /*03b0*/  BAR.SYNC.DEFER_BLOCKING 0x0 ;  /* 0x0000000000007b1d */ /* 0x000fec0000010000 */
[----:B------:R-:W0:Y:S02]  /*03c0*/  @P0 LDS.64 R12, [R15] ;  /* 0x000000000f0c0984 */ /* 0x000e240000000a00 */
[----:B0-----:R-:W-:-:S06]  /*03d0*/  @P0 DADD R12, R10, R12 ;  /* 0x000000000a0c0229 */ /* 0x001fcc000000000c */
[----:B------:R1:W2:Y:S01]  /*03e0*/  @P0 F2I.F64.TRUNC R16, R12 ;  /* 0x0000000c00100311 */ /* 0x0002a2000030d100 */
[----:B------:R-:W-:-:S13]  /*03f0*/  ISETP.GE.U32.AND P0, PT, R14, R3, PT ;  /* 0x000000030e00720c */ /* 0x000fda0003f06070 */
[----:B-1----:R-:W-:Y:S05]  /*0400*/  @!P0 BRA `(.L_x_11) ;  /* 0xfffffffc00c88947 */ /* 0x002fea000383ffff */
.L_x_10:
[----:B------:R-:W-:Y:S05]  /*0410*/  WARPSYNC.ALL ;  /* 0x0000000000007948 */ /* 0x000fea0003800000 */
[----:B------:R-:W-:Y:S01]  /*0420*/  BAR.SYNC.DEFER_BLOCKING 0x0 ;  /* 0x0000000000007b1d */ /* 0x000fe20000010000 */
[----:B------:R-:W-:Y:S02]  /*0430*/  ISETP.NE.AND P0, PT, R5, RZ, PT ;  /* 0x000000ff0500720c */ /* 0x000fe40003f05270 */
[----:B------:R-:W-:-:S03]  /*0440*/  CS2R R18, SRZ ;  /* 0x0000000000127805 */ /* 0x000fc6000001ff00 */
[----:B--2--5:R-:W1:Y:S01]  /*0450*/  I2F.F64 R16, R16 ;  /* 0x0000001000107312 */ /* 0x024e620000201c00 */
[----:B------:R-:W2:Y:S07]  /*0460*/  LDCU UR6, c[0x0][0x390] ;  /* 0x00007200ff0677ac */ /* 0x000eae0008000800 */
[----:B------:R-:W3:Y:S01]  /*0470*/  I2F.F64.U32 R12, R9 ;  /* 0x00000009000c7312 */ /* 0x000ee20000201800 */
[----:B-1----:R-:W-:Y:S01]  /*0480*/  STS.64 [R8], R16 ;  /* 0x0000001008007388 */ /* 0x002fe20000000a00 */
[----:B------:R-:W-:Y:S06]  /*0490*/  BAR.SYNC.DEFER_BLOCKING 0x0 ;  /* 0x0000000000007b1d */ /* 0x000fec0000010000 */
[----:B------:R-:W1:Y:S01]  /*04a0*/  @P0 LDS.64 R18, [R8+-0x8] ;  /* 0xfffff80008120984 */ /* 0x000e620000000a00 */
[----:B--2---:R-:W-:-:S03]  /*04b0*/  ISETP.GE.U32.AND P0, PT, R0, UR6, PT ;  /* 0x0000000600007c0c */ /* 0x004fc6000bf06070 */
[----:B0-----:R-:W3:Y:S10]  /*04c0*/  LDS.64 R10, [R4+-0x8] ;  /* 0xfffff800040a7984 */ /* 0x001ef40000000a00 */
[----:B------:R-:W0:Y:S02]  /*04d0*/  @!P0 LDC.64 R14, c[0x0][0x388] ;  /* 0x0000e200ff0e8b82 */ /* 0x000e240000000a00 */
[----:B0-----:R-:W-:Y:S01]  /*04e0*/  @!P0 IMAD.WIDE.U32 R14, R0, 0x4, R14 ;  /* 0x00000004000e8825 */ /* 0x001fe200078e000e */
[----:B------:R-:W-:Y:S01]  /*04f0*/  IADD3 R0, PT, PT, R3, R0, RZ ;  /* 0x0000000003007210 */ /* 0x000fe20007ffe0ff */
[----:B-1----:R-:W0:Y:S01]  /*0500*/  @!P0 F2I.F64.TRUNC R18, R18 ;  /* 0x0000001200128311 */ /* 0x002e22000030d100 */
[----:B---3--:R-:W-:Y:S01]  /*0510*/  DADD R10, R10, R12 ;  /* 0x000000000a0a7229 */ /* 0x008fe2000000000c */
[----:B0-----:R-:W-:-:S06]  /*0520*/  @!P0 IMAD.IADD R21, R18, 0x1, R9 ;  /* 0x0000000112158824 */ /* 0x001fcc00078e0209 */
[----:B------:R0:W1:Y:S01]  /*0530*/  F2I.U32.F64.TRUNC R9, R10 ;  /* 0x0000000a00097311 */ /* 0x000062000030d000 */
[----:B------:R0:W-:Y:S01]  /*0540*/  @!P0 STG.E desc[UR4][R14.64], R21 ;  /* 0x000000150e008986 */ /* 0x0001e2000c101904 */
[----:B------:R-:W-:-:S13]  /*0550*/  ISETP.GE.U32.AND P0, PT, R0, R7, PT ;  /* 0x000000070000720c */ /* 0x000fda0003f06070 */
[----:B01----:R-:W-:Y:S05]  /*0560*/  @!P0 BRA `(.L_x_12) ;  /* 0xfffffffc00408947 */ /* 0x003fea000383ffff */
.L_x_7:
[----:B------:R-:W-:-:S13]  /*0570*/  ISETP.NE.AND P0, PT, R5, RZ, PT ;  /* 0x000000ff0500720c */ /* 0x000fda0003f05270 */
[----:B------:R-:W-:Y:S05]  /*0580*/  @P0 EXIT ;  /* 0x000000000000094d */ /* 0x000fea0003800000 */
[----:B------:R-:W0:Y:S02]  /*0590*/  LDC.64 R4, c[0x0][0x398] ;  /* 0x0000e600ff047b82 */ /* 0x000e240000000a00 */
[----:B0-----:R-:W-:-:S05]  /*05a0*/  IMAD.WIDE.U32 R2, R2, 0x4, R4 ;  /* 0x0000000402027825 */ /* 0x001fca00078e0004 */
[----:B------:R-:W-:Y:S01]  /*05b0*/  STG.E desc[UR4][R2.64], R9 ;  /* 0x0000000902007986 */ /* 0x000fe2000c101904 */
[----:B------:R-:W-:Y:S05]  /*05c0*/  EXIT ;  /* 0x000000000000794d */ /* 0x000fea0003800000 */
.L_x_13:
        /* <DEDUP_REMOVED lines=11> */
.L_x_18:


//--------------------- .text._Z11check_arrayPiS_S_mi --------------------------
	.section	.text._Z11check_arrayPiS_S_mi,"ax",@progbits
	.align	128
        .global         _Z11check_arrayPiS_S_mi
        .type           _Z11check_arrayPiS_S_mi,@function
        .size           _Z11check_arrayPiS_S_mi,(.L_x_19 - _Z11check_arrayPiS_S_mi)
        .other          _Z11check_arrayPiS_S_mi,@"STO_CUDA_ENTRY STV_DEFAULT"
_Z11check_arrayPiS_S_mi:
.text._Z11check_arrayPiS_S_mi:
[----:B------:R-:W-:Y:S01]  /*0000*/  LDC R1, c[0x0][0x37c] ;  /* 0x0000df00ff017b82 */ /* 0x000fe20000000800 */
[----:B------:R-:W0:Y:S07]  /*0010*/  S2R R3, SR_TID.X ;  /* 0x0000000000037919 */ /* 0x000e2e0000002100 */
[----:B------:R-:W0:Y:S01]  /*0020*/  S2UR UR4, SR_CTAID.X ;  /* 0x00000000000479c3 */ /* 0x000e220000002500 */
[----:B------:R-:W1:Y:S07]  /*0030*/  LDCU.64 UR8, c[0x0][0x398] ;  /* 0x00007300ff0877ac */ /* 0x000e6e0008000a00 */
[----:B------:R-:W0:Y:S02]  /*0040*/  LDC R2, c[0x0][0x360] ;  /* 0x0000d800ff027b82 */ /* 0x000e240000000800 */
[----:B0-----:R-:W-:-:S05]  /*0050*/  IMAD R0, R2, UR4, R3 ;  /* 0x0000000402007c24 */ /* 0x001fca000f8e0203 */
[----:B-1----:R-:W-:Y:S02]  /*0060*/  ISETP.GE.U32.AND P0, PT, R0, UR8, PT ;  /* 0x0000000800007c0c */ /* 0x002fe4000bf06070 */
[----:B------:R-:W-:-:S04]  /*0070*/  SHF.R.S32.HI R3, RZ, 0x1f, R0 ;  /* 0x0000001fff037819 */ /* 0x000fc80000011400 */
[----:B------:R-:W-:-:S13]  /*0080*/  ISETP.GE.U32.AND.EX P0, PT, R3, UR9, PT, P0 ;  /* 0x0000000903007c0c */ /* 0x000fda000bf06100 */
[----:B------:R-:W-:Y:S05]  /*0090*/  @P0 EXIT ;  /* 0x000000000000094d */ /* 0x000fea0003800000 */
[----:B------:R-:W0:Y:S01]  /*00a0*/  LDCU UR4, c[0x0][0x370] ;  /* 0x00006e00ff0477ac */ /* 0x000e220008000800 */
[----:B------:R-:W-:Y:S02]  /*00b0*/  IMAD.MOV.U32 R13, RZ, RZ, R0 ;  /* 0x000000ffff0d7224 */ /* 0x000fe400078e0000 */
[----:B------:R-:W-:Y:S01]  /*00c0*/  IMAD.MOV.U32 R8, RZ, RZ, R3 ;  /* 0x000000ffff087224 */ /* 0x000fe200078e0003 */
[----:B------:R-:W1:Y:S01]  /*00d0*/  LDCU.64 UR6, c[0x0][0x358] ;  /* 0x00006b00ff0677ac */ /* 0x000e620008000a00 */
[----:B------:R-:W2:Y:S01]  /*00e0*/  LDCU UR5, c[0x0][0x3a0] ;  /* 0x00007400ff0577ac */ /* 0x000ea20008000800 */
[----:B------:R-:W3:Y:S01]  /*00f0*/  LDCU.64 UR10, c[0x0][0x390] ;  /* 0x00007200ff0a77ac */ /* 0x000ee20008000a00 */
[----:B------:R-:W4:Y:S01]  /*0100*/  LDCU.128 UR12, c[0x0][0x380] ;  /* 0x00007000ff0c77ac */ /* 0x000f220008000c00 */
[----:B0-----:R-:W-:-:S07]  /*0110*/  IMAD R0, R2, UR4, RZ ;  /* 0x0000000402007c24 */ /* 0x001fce000f8e02ff */
.L_x_14:
[C---:B------:R-:W-:Y:S01]  /*0120*/  IMAD.SHL.U32 R6, R13.reuse, 0x4, RZ ;  /* 0x000000040d067824 */ /* 0x040fe200078e00ff */
[----:B------:R-:W-:-:S04]  /*0130*/  SHF.L.U64.HI R10, R13, 0x2, R8 ;  /* 0x000000020d0a7819 */ /* 0x000fc80000010208 */
[----:B----4-:R-:W-:-:S04]  /*0140*/  IADD3 R2, P0, PT, R6, UR12, RZ ;  /* 0x0000000c06027c10 */ /* 0x010fc8000ff1e0ff */
[----:B------:R-:W-:-:S05]  /*0150*/  IADD3.X R3, PT, PT, R10, UR13, RZ, P0, !PT ;  /* 0x0000000d0a037c10 */ /* 0x000fca00087fe4ff */
[----:B-1----:R-:W2:Y:S01]  /*0160*/  LDG.E R5, desc[UR6][R2.64] ;  /* 0x0000000602057981 */ /* 0x002ea2000c1e1900 */
[----:B------:R-:W-:Y:S02]  /*0170*/  IADD3 R4, P1, PT, R6, UR14, RZ ;  /* 0x0000000e06047c10 */ /* 0x000fe4000ff3e0ff */
[----:B--2---:R-:W-:Y:S02]  /*0180*/  ISETP.GT.AND P0, PT, R5, UR5, PT ;  /* 0x0000000505007c0c */ /* 0x004fe4000bf04270 */
[----:B------:R-:W-:Y:S02]  /*0190*/  IADD3.X R5, PT, PT, R10, UR15, RZ, P1, !PT ;  /* 0x0000000f0a057c10 */ /* 0x000fe40008ffe4ff */
[----:B------:R-:W-:-:S05]  /*01a0*/  SEL R9, RZ, 0x1, P0 ;  /* 0x00000001ff097807 */ /* 0x000fca0000000000 */
[----:B------:R0:W-:Y:S04]  /*01b0*/  STG.E desc[UR6][R4.64], R9 ;  /* 0x0000000904007986 */ /* 0x0001e8000c101906 */
[----:B------:R-:W2:Y:S01]  /*01c0*/  LDG.E R7, desc[UR6][R2.64] ;  /* 0x0000000602077981 */ /* 0x000ea2000c1e1900 */
[----:B---3--:R-:W-:Y:S02]  /*01d0*/  IADD3 R6, P1, PT, R6, UR10, RZ ;  /* 0x0000000a06067c10 */ /* 0x008fe4000ff3e0ff */
[----:B--2---:R-:W-:Y:S02]  /*01e0*/  ISETP.GT.AND P0, PT, R7, UR5, PT ;  /* 0x0000000507007c0c */ /* 0x004fe4000bf04270 */
[----:B------:R-:W-:Y:S02]  /*01f0*/  IADD3.X R7, PT, PT, R10, UR11, RZ, P1, !PT ;  /* 0x0000000b0a077c10 */ /* 0x000fe40008ffe4ff */
[----:B------:R-:W-:-:S02]  /*0200*/  SEL R11, RZ, 0x1, !P0 ;  /* 0x00000001ff0b7807 */ /* 0x000fc40004000000 */
[----:B------:R-:W-:-:S03]  /*0210*/  IADD3 R13, P0, PT, R0, R13, RZ ;  /* 0x0000000d000d7210 */ /* 0x000fc60007f1e0ff */
[----:B------:R0:W-:Y:S01]  /*0220*/  STG.E desc[UR6][R6.64], R11 ;  /* 0x0000000b06007986 */ /* 0x0001e2000c101906 */
[----:B------:R-:W-:Y:S02]  /*0230*/  LEA.HI.X.SX32 R8, R0, R8, 0x1, P0 ;  /* 0x0000000800087211 */ /* 0x000fe400000f0eff */
[----:B------:R-:W-:-:S04]  /*0240*/  ISETP.GE.U32.AND P0, PT, R13, UR8, PT ;  /* 0x000000080d007c0c */ /* 0x000fc8000bf06070 */
[----:B------:R-:W-:-:S13]  /*0250*/  ISETP.GE.U32.AND.EX P0, PT, R8, UR9, PT, P0 ;  /* 0x0000000908007c0c */ /* 0x000fda000bf06100 */
[----:B0-----:R-:W-:Y:S05]  /*0260*/  @!P0 BRA `(.L_x_14) ;  /* 0xfffffffc00ac8947 */ /* 0x001fea000383ffff */
[----:B------:R-:W-:Y:S05]  /*0270*/  EXIT ;  /* 0x000000000000794d */ /* 0x000fea0003800000 */
.L_x_15:
        /* <DEDUP_REMOVED lines=16> */
.L_x_19:


//--------------------- .nv.shared._Z13scan_kernel_3PiiPKi --------------------------
	.section	.nv.shared._Z13scan_kernel_3PiiPKi,"aw",@nobits
	.sectionflags	@""
	.align	4
.nv.shared._Z13scan_kernel_3PiiPKi:
	.zero		1028


//--------------------- .nv.shared.reserved.0     --------------------------
	.section	.nv.shared.reserved.0,"aw",@nobits
	.weak		__nv_reservedSMEM_offset_0_alias
	.size		__nv_reservedSMEM_offset_0_alias, 0, 64
	.other		__nv_reservedSMEM_offset_0_alias,@"STO_CUDA_RESERVED_SHARED STV_DEFAULT"
__nv_reservedSMEM_offset_0_alias:
	.zero		0
	.zero		64


//--------------------- .nv.shared._Z13scan_kernel_2Pi --------------------------
	.section	.nv.shared._Z13scan_kernel_2Pi,"aw",@nobits
	.sectionflags	@""
	.align	4
.nv.shared._Z13scan_kernel_2Pi:
	.zero		2048


//--------------------- .nv.shared._Z13scan_kernel_1PKiPiiS1_ --------------------------
	.section	.nv.shared._Z13scan_kernel_1PKiPiiS1_,"aw",@nobits
	.sectionflags	@""
	.align	8
.nv.shared._Z13scan_kernel_1PKiPiiS1_:
	.zero		3072


//--------------------- .nv.constant0._Z13scan_kernel_3PiiPKi --------------------------
	.section	.nv.constant0._Z13scan_kernel_3PiiPKi,"a",@progbits
	.sectionflags	@""
	.align	4
.nv.constant0._Z13scan_kernel_3PiiPKi:
	.zero		920


//--------------------- .nv.constant0._Z13scan_kernel_2Pi --------------------------
	.section	.nv.constant0._Z13scan_kernel_2Pi,"a",@progbits
	.sectionflags	@""
	.align	4
.nv.constant0._Z13scan_kernel_2Pi:
	.zero		904


//--------------------- .nv.constant0._Z13scan_kernel_1PKiPiiS1_ --------------------------
	.section	.nv.constant0._Z13scan_kernel_1PKiPiiS1_,"a",@progbits
	.sectionflags	@""
	.align	4
.nv.constant0._Z13scan_kernel_1PKiPiiS1_:
	.zero		928


//--------------------- .nv.constant0._Z11check_arrayPiS_S_mi --------------------------
	.section	.nv.constant0._Z11check_arrayPiS_S_mi,"a",@progbits
	.sectionflags	@""
	.align	4
.nv.constant0._Z11check_arrayPiS_S_mi:
	.zero		932


//--------------------- SYMBOLS --------------------------

	.type		.nv.reservedSmem.offset0,@object
	.size		.nv.reservedSmem.offset0,0x4
	.type		.nv.reservedSmem.cap,@object
	.size		.nv.reservedSmem.cap,0x4
